//
// Generated by NVIDIA NVVM Compiler
//
// Compiler Build ID: CL-36424714
// Cuda compilation tools, release 13.0, V13.0.88
// Based on NVVM 20.0.0
//

.version 9.0
.target sm_100
.address_size 64

	// .globl	_Z11dot_productiiPKfS0_Pf

.visible .entry _Z11dot_productiiPKfS0_Pf(
	.param .u32 _Z11dot_productiiPKfS0_Pf_param_0,
	.param .u32 _Z11dot_productiiPKfS0_Pf_param_1,
	.param .u64 .ptr .align 1 _Z11dot_productiiPKfS0_Pf_param_2,
	.param .u64 .ptr .align 1 _Z11dot_productiiPKfS0_Pf_param_3,
	.param .u64 .ptr .align 1 _Z11dot_productiiPKfS0_Pf_param_4
)
{
	.reg .pred 	%p<11>;
	.reg .b32 	%r<38>;
	.reg .b32 	%f<84>;
	.reg .b64 	%rd<20>;

	ld.param.u32 	%r23, [_Z11dot_productiiPKfS0_Pf_param_0];
	ld.param.u32 	%r24, [_Z11dot_productiiPKfS0_Pf_param_1];
	ld.param.u64 	%rd5, [_Z11dot_productiiPKfS0_Pf_param_2];
	ld.param.u64 	%rd3, [_Z11dot_productiiPKfS0_Pf_param_3];
	ld.param.u64 	%rd4, [_Z11dot_productiiPKfS0_Pf_param_4];
	cvta.to.global.u64 	%rd1, %rd5;
	mov.u32 	%r25, %tid.x;
	mov.u32 	%r26, %ctaid.x;
	mov.u32 	%r27, %ntid.x;
	mad.lo.s32 	%r1, %r26, %r27, %r25;
	setp.ge.s32 	%p1, %r1, %r24;
	@%p1 bra 	$L__BB0_15;
	setp.lt.s32 	%p2, %r23, 1;
	mov.f32 	%f83, 0f00000000;
	@%p2 bra 	$L__BB0_14;
	mul.lo.s32 	%r2, %r1, %r23;
	cvta.to.global.u64 	%rd6, %rd3;
	mul.wide.s32 	%rd7, %r1, 4;
	add.s64 	%rd8, %rd6, %rd7;
	ld.global.f32 	%f1, [%rd8];
	and.b32  	%r3, %r23, 15;
	setp.lt.u32 	%p3, %r23, 16;
	mov.f32 	%f83, 0f00000000;
	mov.b32 	%r34, 0;
	@%p3 bra 	$L__BB0_5;
	and.b32  	%r34, %r23, 2147483632;
	neg.s32 	%r32, %r34;
	add.s64 	%rd2, %rd1, 32;
	mov.f32 	%f83, 0f00000000;
	mov.u32 	%r31, %r2;
$L__BB0_4:
	.pragma "nounroll";
	mul.wide.s32 	%rd9, %r31, 4;
	add.s64 	%rd10, %rd2, %rd9;
	ld.global.f32 	%f19, [%rd10+-32];
	fma.rn.f32 	%f20, %f19, %f1, %f83;
	ld.global.f32 	%f21, [%rd10+-28];
	fma.rn.f32 	%f22, %f21, %f1, %f20;
	ld.global.f32 	%f23, [%rd10+-24];
	fma.rn.f32 	%f24, %f23, %f1, %f22;
	ld.global.f32 	%f25, [%rd10+-20];
	fma.rn.f32 	%f26, %f25, %f1, %f24;
	ld.global.f32 	%f27, [%rd10+-16];
	fma.rn.f32 	%f28, %f27, %f1, %f26;
	ld.global.f32 	%f29, [%rd10+-12];
	fma.rn.f32 	%f30, %f29, %f1, %f28;
	ld.global.f32 	%f31, [%rd10+-8];
	fma.rn.f32 	%f32, %f31, %f1, %f30;
	ld.global.f32 	%f33, [%rd10+-4];
	fma.rn.f32 	%f34, %f33, %f1, %f32;
	ld.global.f32 	%f35, [%rd10];
	fma.rn.f32 	%f36, %f35, %f1, %f34;
	ld.global.f32 	%f37, [%rd10+4];
	fma.rn.f32 	%f38, %f37, %f1, %f36;
	ld.global.f32 	%f39, [%rd10+8];
	fma.rn.f32 	%f40, %f39, %f1, %f38;
	ld.global.f32 	%f41, [%rd10+12];
	fma.rn.f32 	%f42, %f41, %f1, %f40;
	ld.global.f32 	%f43, [%rd10+16];
	fma.rn.f32 	%f44, %f43, %f1, %f42;
	ld.global.f32 	%f45, [%rd10+20];
	fma.rn.f32 	%f46, %f45, %f1, %f44;
	ld.global.f32 	%f47, [%rd10+24];
	fma.rn.f32 	%f48, %f47, %f1, %f46;
	ld.global.f32 	%f49, [%rd10+28];
	fma.rn.f32 	%f83, %f49, %f1, %f48;
	add.s32 	%r32, %r32, 16;
	add.s32 	%r31, %r31, 16;
	setp.ne.s32 	%p4, %r32, 0;
	@%p4 bra 	$L__BB0_4;
$L__BB0_5:
	setp.eq.s32 	%p5, %r3, 0;
	@%p5 bra 	$L__BB0_14;
	and.b32  	%r11, %r23, 7;
	setp.lt.u32 	%p6, %r3, 8;
	@%p6 bra 	$L__BB0_8;
	add.s32 	%r29, %r34, %r2;
	mul.wide.s32 	%rd11, %r29, 4;
	add.s64 	%rd12, %rd1, %rd11;
	ld.global.f32 	%f51, [%rd12];
	fma.rn.f32 	%f52, %f51, %f1, %f83;
	ld.global.f32 	%f53, [%rd12+4];
	fma.rn.f32 	%f54, %f53, %f1, %f52;
	ld.global.f32 	%f55, [%rd12+8];
	fma.rn.f32 	%f56, %f55, %f1, %f54;
	ld.global.f32 	%f57, [%rd12+12];
	fma.rn.f32 	%f58, %f57, %f1, %f56;
	ld.global.f32 	%f59, [%rd12+16];
	fma.rn.f32 	%f60, %f59, %f1, %f58;
	ld.global.f32 	%f61, [%rd12+20];
	fma.rn.f32 	%f62, %f61, %f1, %f60;
	ld.global.f32 	%f63, [%rd12+24];
	fma.rn.f32 	%f64, %f63, %f1, %f62;
	ld.global.f32 	%f65, [%rd12+28];
	fma.rn.f32 	%f83, %f65, %f1, %f64;
	add.s32 	%r34, %r34, 8;
$L__BB0_8:
	setp.eq.s32 	%p7, %r11, 0;
	@%p7 bra 	$L__BB0_14;
	and.b32  	%r14, %r23, 3;
	setp.lt.u32 	%p8, %r11, 4;
	@%p8 bra 	$L__BB0_11;
	add.s32 	%r30, %r34, %r2;
	mul.wide.s32 	%rd13, %r30, 4;
	add.s64 	%rd14, %rd1, %rd13;
	ld.global.f32 	%f67, [%rd14];
	fma.rn.f32 	%f68, %f67, %f1, %f83;
	ld.global.f32 	%f69, [%rd14+4];
	fma.rn.f32 	%f70, %f69, %f1, %f68;
	ld.global.f32 	%f71, [%rd14+8];
	fma.rn.f32 	%f72, %f71, %f1, %f70;
	ld.global.f32 	%f73, [%rd14+12];
	fma.rn.f32 	%f83, %f73, %f1, %f72;
	add.s32 	%r34, %r34, 4;
$L__BB0_11:
	setp.eq.s32 	%p9, %r14, 0;
	@%p9 bra 	$L__BB0_14;
	add.s32 	%r37, %r34, %r2;
	neg.s32 	%r36, %r14;
$L__BB0_13:
	.pragma "nounroll";
	mul.wide.s32 	%rd15, %r37, 4;
	add.s64 	%rd16, %rd1, %rd15;
	ld.global.f32 	%f74, [%rd16];
	fma.rn.f32 	%f83, %f74, %f1, %f83;
	add.s32 	%r37, %r37, 1;
	add.s32 	%r36, %r36, 1;
	setp.ne.s32 	%p10, %r36, 0;
	@%p10 bra 	$L__BB0_13;
$L__BB0_14:
	cvta.to.global.u64 	%rd17, %rd4;
	mul.wide.s32 	%rd18, %r1, 4;
	add.s64 	%rd19, %rd17, %rd18;
	st.global.f32 	[%rd19], %f83;
$L__BB0_15:
	ret;

}


// ===== COMPILED SASS (sm_100) =====

	.target	sm_100

	.elftype	@"ET_EXEC"


//--------------------- .note.nv.tkinfo           --------------------------
	.section	.note.nv.tkinfo,"",@"SHT_NOTE"
	.sectionflags	@"SHF_NOTE_NV_TKINFO"
	.tkinfo
        /*0018*/ 	.word	0x00000002
        /*0030*/ 	.string	""
        /*0030*/ 	.string	"ptxas"
        /*0030*/ 	.string	"Cuda compilation tools, release 13.0, V13.0.88"
        /*0030*/ 	.string	"Build cuda_13.0.r13.0/compiler.36424714_0"
        /*0030*/ 	.string	"-arch sm_100 -m 64 "



//--------------------- .note.nv.cuinfo           --------------------------
	.section	.note.nv.cuinfo,"",@"SHT_NOTE"
	.sectionflags	@"SHF_NOTE_NV_CUINFO"
        /*0018*/ 	.short	0x0002
        /*001a*/ 	.short	0x0064
        /*001c*/ 	.short	0x0082
	.zero		2


//--------------------- .nv.info                  --------------------------
	.section	.nv.info,"",@"SHT_CUDA_INFO"
	.align	4


	//----- nvinfo : EIATTR_REGCOUNT
	.align		4
        /*0000*/ 	.byte	0x04, 0x2f
        /*0002*/ 	.short	(.L_1 - .L_0)
	.align		4
.L_0:
        /*0004*/ 	.word	index@(_Z11dot_productiiPKfS0_Pf)
        /*0008*/ 	.word	0x0000001b


	//----- nvinfo : EIATTR_FRAME_SIZE
	.align		4
.L_1:
        /*000c*/ 	.byte	0x04, 0x11
        /*000e*/ 	.short	(.L_3 - .L_2)
	.align		4
.L_2:
        /*0010*/ 	.word	index@(_Z11dot_productiiPKfS0_Pf)
        /*0014*/ 	.word	0x00000000


	//----- nvinfo : EIATTR_MIN_STACK_SIZE
	.align		4
.L_3:
        /*0018*/ 	.byte	0x04, 0x12
        /*001a*/ 	.short	(.L_5 - .L_4)
	.align		4
.L_4:
        /*001c*/ 	.word	index@(_Z11dot_productiiPKfS0_Pf)
        /*0020*/ 	.word	0x00000000
.L_5:


//--------------------- .nv.compat                --------------------------
	.section	.nv.compat,"",@"SHT_CUDA_COMPAT_INFO"
	.align	4
        /*0000*/ 	.byte	0x02, 0x09, 0x00, 0x00, 0x02, 0x02, 0x01, 0x00, 0x02, 0x05, 0x05, 0x00, 0x03, 0x07, 0x01, 0x01
        /*0010*/ 	.byte	0x02, 0x03, 0x00, 0x00, 0x02, 0x06, 0x01, 0x00, 0x04, 0x0b, 0x08, 0x00, 0x09, 0x00, 0x00, 0x00
        /*0020*/ 	.byte	0x00, 0x00, 0x00, 0x00


//--------------------- .nv.info._Z11dot_productiiPKfS0_Pf --------------------------
	.section	.nv.info._Z11dot_productiiPKfS0_Pf,"",@"SHT_CUDA_INFO"
	.sectionflags	@""
	.align	4


	//----- nvinfo : EIATTR_CUDA_API_VERSION
	.align		4
        /*0000*/ 	.byte	0x04, 0x37
        /*0002*/ 	.short	(.L_7 - .L_6)
.L_6:
        /*0004*/ 	.word	0x00000082


	//----- nvinfo : EIATTR_KPARAM_INFO
	.align		4
.L_7:
        /*0008*/ 	.byte	0x04, 0x17
        /*000a*/ 	.short	(.L_9 - .L_8)
.L_8:
        /*000c*/ 	.word	0x00000000
        /*0010*/ 	.short	0x0004
        /*0012*/ 	.short	0x0018
        /*0014*/ 	.byte	0x00, 0xf5, 0x21, 0x00


	//----- nvinfo : EIATTR_KPARAM_INFO
	.align		4
.L_9:
        /*0018*/ 	.byte	0x04, 0x17
        /*001a*/ 	.short	(.L_11 - .L_10)
.L_10:
        /*001c*/ 	.word	0x00000000
        /*0020*/ 	.short	0x0003
        /*0022*/ 	.short	0x0010
        /*0024*/ 	.byte	0x00, 0xf5, 0x21, 0x00


	//----- nvinfo : EIATTR_KPARAM_INFO
	.align		4
.L_11:
        /*0028*/ 	.byte	0x04, 0x17
        /*002a*/ 	.short	(.L_13 - .L_12)
.L_12:
        /*002c*/ 	.word	0x00000000
        /*0030*/ 	.short	0x0002
        /*0032*/ 	.short	0x0008
        /*0034*/ 	.byte	0x00, 0xf5, 0x21, 0x00


	//----- nvinfo : EIATTR_KPARAM_INFO
	.align		4
.L_13:
        /*0038*/ 	.byte	0x04, 0x17
        /*003a*/ 	.short	(.L_15 - .L_14)
.L_14:
        /*003c*/ 	.word	0x00000000
        /*0040*/ 	.short	0x0001
        /*0042*/ 	.short	0x0004
        /*0044*/ 	.byte	0x00, 0xf0, 0x11, 0x00


	//----- nvinfo : EIATTR_KPARAM_INFO
	.align		4
.L_15:
        /*0048*/ 	.byte	0x04, 0x17
        /*004a*/ 	.short	(.L_17 - .L_16)
.L_16:
        /*004c*/ 	.word	0x00000000
        /*0050*/ 	.short	0x0000
        /*0052*/ 	.short	0x0000
        /*0054*/ 	.byte	0x00, 0xf0, 0x11, 0x00


	//----- nvinfo : EIATTR_SPARSE_MMA_MASK
	.align		4
.L_17:
        /*0058*/ 	.byte	0x03, 0x50
        /*005a*/ 	.short	0x0000


	//----- nvinfo : EIATTR_MAXREG_COUNT
	.align		4
        /*005c*/ 	.byte	0x03, 0x1b
        /*005e*/ 	.short	0x00ff


	//----- nvinfo : EIATTR_MERCURY_ISA_VERSION
	.align		4
        /*0060*/ 	.byte	0x03, 0x5f
        /*0062*/ 	.short	0x0101


	//----- nvinfo : EIATTR_VRC_CTA_INIT_COUNT
	.align		4
        /*0064*/ 	.byte	0x02, 0x4a
	.zero		1
	.zero		1


	//----- nvinfo : EIATTR_EXIT_INSTR_OFFSETS
	.align		4
        /*0068*/ 	.byte	0x04, 0x1c
        /*006a*/ 	.short	(.L_19 - .L_18)


	//   ....[0]....
.L_18:
        /*006c*/ 	.word	0x00000070


	//   ....[1]....
        /*0070*/ 	.word	0x000007d0


	//----- nvinfo : EIATTR_CBANK_PARAM_SIZE
	.align		4
.L_19:
        /*0074*/ 	.byte	0x03, 0x19
        /*0076*/ 	.short	0x0020


	//----- nvinfo : EIATTR_PARAM_CBANK
	.align		4
        /*0078*/ 	.byte	0x04, 0x0a
        /*007a*/ 	.short	(.L_21 - .L_20)
	.align		4
.L_20:
        /*007c*/ 	.word	index@(.nv.constant0._Z11dot_productiiPKfS0_Pf)
        /*0080*/ 	.short	0x0380
        /*0082*/ 	.short	0x0020


	//----- nvinfo : EIATTR_SW_WAR
	.align		4
.L_21:
        /*0084*/ 	.byte	0x04, 0x36
        /*0086*/ 	.short	(.L_23 - .L_22)
.L_22:
        /*0088*/ 	.word	0x00000008
.L_23:


//--------------------- .nv.callgraph             --------------------------
	.section	.nv.callgraph,"",@"SHT_CUDA_CALLGRAPH"
	.align	4
	.sectionentsize	8
	.align		4
        /*0000*/ 	.word	0x00000000
	.align		4
        /*0004*/ 	.word	0xffffffff
	.align		4
        /*0008*/ 	.word	0x00000000
	.align		4
        /*000c*/ 	.word	0xfffffffe
	.align		4
        /*0010*/ 	.word	0x00000000
	.align		4
        /*0014*/ 	.word	0xfffffffd
	.align		4
        /*0018*/ 	.word	0x00000000
	.align		4
        /*001c*/ 	.word	0xfffffffc


//--------------------- .text._Z11dot_productiiPKfS0_Pf --------------------------
	.section	.text._Z11dot_productiiPKfS0_Pf,"ax",@progbits
	.align	128
        .global         _Z11dot_productiiPKfS0_Pf
        .type           _Z11dot_productiiPKfS0_Pf,@function
        .size           _Z11dot_productiiPKfS0_Pf,(.L_x_7 - _Z11dot_productiiPKfS0_Pf)
        .other          _Z11dot_productiiPKfS0_Pf,@"STO_CUDA_ENTRY STV_DEFAULT"
_Z11dot_productiiPKfS0_Pf:
.text._Z11dot_productiiPKfS0_Pf:
[----:B------:R-:W-:Y:S01]  /*0000*/  LDC R1, c[0x0][0x37c] ;  /* 0x0000df00ff017b82 */ /* 0x000fe20000000800 */
[----:B------:R-:W0:Y:S07]  /*0010*/  S2R R0, SR_TID.X ;  /* 0x0000000000007919 */ /* 0x000e2e0000002100 */
[----:B------:R-:W0:Y:S01]  /*0020*/  S2UR UR4, SR_CTAID.X ;  /* 0x00000000000479c3 */ /* 0x000e220000002500 */
[----:B------:R-:W1:Y:S07]  /*0030*/  LDCU UR5, c[0x0][0x384] ;  /* 0x00007080ff0577ac */ /* 0x000e6e0008000800 */
[----:B------:R-:W0:Y:S02]  /*0040*/  LDC R3, c[0x0][0x360] ;  /* 0x0000d800ff037b82 */ /* 0x000e240000000800 */
[----:B0-----:R-:W-:-:S05]  /*0050*/  IMAD R0, R3, UR4, R0 ;  /* 0x0000000403007c24 */ /* 0x001fca000f8e0200 */
[----:B-1----:R-:W-:-:S13]  /*0060*/  ISETP.GE.AND P0, PT, R0, UR5, PT ;  /* 0x0000000500007c0c */ /* 0x002fda000bf06270 */
[----:B------:R-:W-:Y:S05]  /*0070*/  @P0 EXIT ;  /* 0x000000000000094d */ /* 0x000fea0003800000 */
[----:B------:R-:W0:Y:S01]  /*0080*/  LDCU UR7, c[0x0][0x380] ;  /* 0x00007000ff0777ac */ /* 0x000e220008000800 */
[----:B------:R-:W-:Y:S01]  /*0090*/  HFMA2 R2, -RZ, RZ, 0, 0 ;  /* 0x00000000ff027431 */ /* 0x000fe200000001ff */
[----:B------:R-:W1:Y:S01]  /*00a0*/  LDCU.64 UR12, c[0x0][0x358] ;  /* 0x00006b00ff0c77ac */ /* 0x000e620008000a00 */
[----:B0-----:R-:W-:-:S09]  /*00b0*/  UISETP.GE.AND UP0, UPT, UR7, 0x1, UPT ;  /* 0x000000010700788c */ /* 0x001fd2000bf06270 */
[----:B-1----:R-:W-:Y:S05]  /*00c0*/  BRA.U !UP0, `(.L_x_0) ;  /* 0x0000000508b47547 */ /* 0x002fea000b800000 */
[----:B------:R-:W0:Y:S02]  /*00d0*/  LDC.64 R4, c[0x0][0x390] ;  /* 0x0000e400ff047b82 */ /* 0x000e240000000a00 */
[----:B0-----:R-:W-:-:S05]  /*00e0*/  IMAD.WIDE R4, R0, 0x4, R4 ;  /* 0x0000000400047825 */ /* 0x001fca00078e0204 */
[----:B------:R0:W5:Y:S01]  /*00f0*/  LDG.E R3, desc[UR12][R4.64] ;  /* 0x0000000c04037981 */ /* 0x000162000c1e1900 */
[----:B------:R-:W-:Y:S02]  /*0100*/  UISETP.GE.U32.AND UP1, UPT, UR7, 0x10, UPT ;  /* 0x000000100700788c */ /* 0x000fe4000bf26070 */
[----:B------:R-:W-:Y:S01]  /*0110*/  IMAD R6, R0, UR7, RZ ;  /* 0x0000000700067c24 */ /* 0x000fe2000f8e02ff */
[----:B------:R-:W-:Y:S01]  /*0120*/  ULOP3.LUT UR10, UR7, 0xf, URZ, 0xc0, !UPT ;  /* 0x0000000f070a7892 */ /* 0x000fe2000f8ec0ff */
[----:B------:R-:W-:Y:S01]  /*0130*/  MOV R2, RZ ;  /* 0x000000ff00027202 */ /* 0x000fe20000000f00 */
[----:B------:R-:W-:Y:S02]  /*0140*/  UMOV UR4, URZ ;  /* 0x000000ff00047c82 */ /* 0x000fe40008000000 */
[----:B------:R-:W-:Y:S02]  /*0150*/  UISETP.NE.AND UP0, UPT, UR10, URZ, UPT ;  /* 0x000000ff0a00728c */ /* 0x000fe4000bf05270 */
[----:B0-----:R-:W-:Y:S09]  /*0160*/  BRA.U !UP1, `(.L_x_1) ;  /* 0x0000000109b87547 */ /* 0x001ff2000b800000 */
[----:B------:R-:W0:Y:S01]  /*0170*/  LDCU.64 UR8, c[0x0][0x388] ;  /* 0x00007100ff0877ac */ /* 0x000e220008000a00 */
[----:B------:R-:W-:Y:S02]  /*0180*/  MOV R2, RZ ;  /* 0x000000ff00027202 */ /* 0x000fe40000000f00 */
[----:B------:R-:W-:Y:S01]  /*0190*/  MOV R7, R6 ;  /* 0x0000000600077202 */ /* 0x000fe20000000f00 */
[----:B------:R-:W-:Y:S02]  /*01a0*/  ULOP3.LUT UR4, UR7, 0x7ffffff0, URZ, 0xc0, !UPT ;  /* 0x7ffffff007047892 */ /* 0x000fe4000f8ec0ff */
[----:B0-----:R-:W-:Y:S02]  /*01b0*/  UIADD3 UR5, UP1, UPT, UR8, 0x20, URZ ;  /* 0x0000002008057890 */ /* 0x001fe4000ff3e0ff */
[----:B------:R-:W-:Y:S02]  /*01c0*/  UIADD3 UR8, UPT, UPT, -UR4, URZ, URZ ;  /* 0x000000ff04087290 */ /* 0x000fe4000fffe1ff */
[----:B------:R-:W-:-:S12]  /*01d0*/  UIADD3.X UR6, UPT, UPT, URZ, UR9, URZ, UP1, !UPT ;  /* 0x00000009ff067290 */ /* 0x000fd80008ffe4ff */
.L_x_2:
[----:B------:R-:W-:Y:S02]  /*01e0*/  MOV R4, UR5 ;  /* 0x0000000500047c02 */ /* 0x000fe40008000f00 */
[----:B------:R-:W-:-:S03]  /*01f0*/  MOV R5, UR6 ;  /* 0x0000000600057c02 */ /* 0x000fc60008000f00 */
[----:B------:R-:W-:-:S05]  /*0200*/  IMAD.WIDE R4, R7, 0x4, R4 ;  /* 0x0000000407047825 */ /* 0x000fca00078e0204 */
[----:B------:R-:W2:Y:S04]  /*0210*/  LDG.E R9, desc[UR12][R4.64+-0x20] ;  /* 0xffffe00c04097981 */ /* 0x000ea8000c1e1900 */
[----:B------:R-:W3:Y:S04]  /*0220*/  LDG.E R11, desc[UR12][R4.64+-0x1c] ;  /* 0xffffe40c040b7981 */ /* 0x000ee8000c1e1900 */
[----:B------:R-:W4:Y:S04]  /*0230*/  LDG.E R13, desc[UR12][R4.64+-0x18] ;  /* 0xffffe80c040d7981 */ /* 0x000f28000c1e1900 */
        /* <DEDUP_REMOVED lines=12> */
[----:B------:R-:W4:Y:S01]  /*0300*/  LDG.E R24, desc[UR12][R4.64+0x1c] ;  /* 0x00001c0c04187981 */ /* 0x000f22000c1e1900 */
[----:B------:R-:W-:Y:S01]  /*0310*/  UIADD3 UR8, UPT, UPT, UR8, 0x10, URZ ;  /* 0x0000001008087890 */ /* 0x000fe2000fffe0ff */
[----:B------:R-:W-:-:S03]  /*0320*/  IADD3 R7, PT, PT, R7, 0x10, RZ ;  /* 0x0000001007077810 */ /* 0x000fc60007ffe0ff */
[----:B------:R-:W-:Y:S01]  /*0330*/  UISETP.NE.AND UP1, UPT, UR8, URZ, UPT ;  /* 0x000000ff0800728c */ /* 0x000fe2000bf25270 */
[----:B--2--5:R-:W-:-:S04]  /*0340*/  FFMA R2, R3, R9, R2 ;  /* 0x0000000903027223 */ /* 0x024fc80000000002 */
[----:B---3--:R-:W-:-:S04]  /*0350*/  FFMA R2, R3, R11, R2 ;  /* 0x0000000b03027223 */ /* 0x008fc80000000002 */
[----:B----4-:R-:W-:-:S04]  /*0360*/  FFMA R2, R3, R13, R2 ;  /* 0x0000000d03027223 */ /* 0x010fc80000000002 */
[----:B------:R-:W-:-:S04]  /*0370*/  FFMA R2, R3, R15, R2 ;  /* 0x0000000f03027223 */ /* 0x000fc80000000002 */
        /* <DEDUP_REMOVED lines=11> */
[----:B------:R-:W-:Y:S01]  /*0430*/  FFMA R2, R3, R24, R21 ;  /* 0x0000001803027223 */ /* 0x000fe20000000015 */
[----:B------:R-:W-:Y:S06]  /*0440*/  BRA.U UP1, `(.L_x_2) ;  /* 0xfffffffd01647547 */ /* 0x000fec000b83ffff */
.L_x_1:
[----:B------:R-:W-:Y:S05]  /*0450*/  BRA.U !UP0, `(.L_x_0) ;  /* 0x0000000108d07547 */ /* 0x000fea000b800000 */
[----:B------:R-:W-:Y:S02]  /*0460*/  UISETP.GE.U32.AND UP0, UPT, UR10, 0x8, UPT ;  /* 0x000000080a00788c */ /* 0x000fe4000bf06070 */
[----:B------:R-:W-:-:S04]  /*0470*/  ULOP3.LUT UR6, UR7, 0x7, URZ, 0xc0, !UPT ;  /* 0x0000000707067892 */ /* 0x000fc8000f8ec0ff */
[----:B------:R-:W-:-:S03]  /*0480*/  UISETP.NE.AND UP1, UPT, UR6, URZ, UPT ;  /* 0x000000ff0600728c */ /* 0x000fc6000bf25270 */
[----:B------:R-:W-:Y:S08]  /*0490*/  BRA.U !UP0, `(.L_x_3) ;  /* 0x0000000108507547 */ /* 0x000ff0000b800000 */
[----:B------:R-:W0:Y:S01]  /*04a0*/  LDC.64 R4, c[0x0][0x388] ;  /* 0x0000e200ff047b82 */ /* 0x000e220000000a00 */
[----:B------:R-:W-:-:S05]  /*04b0*/  IADD3 R7, PT, PT, R6, UR4, RZ ;  /* 0x0000000406077c10 */ /* 0x000fca000fffe0ff */
[----:B0-----:R-:W-:-:S05]  /*04c0*/  IMAD.WIDE R4, R7, 0x4, R4 ;  /* 0x0000000407047825 */ /* 0x001fca00078e0204 */
[----:B------:R-:W2:Y:S04]  /*04d0*/  LDG.E R7, desc[UR12][R4.64] ;  /* 0x0000000c04077981 */ /* 0x000ea8000c1e1900 */
[----:B------:R-:W3:Y:S04]  /*04e0*/  LDG.E R9, desc[UR12][R4.64+0x4] ;  /* 0x0000040c04097981 */ /* 0x000ee8000c1e1900 */
[----:B------:R-:W4:Y:S04]  /*04f0*/  LDG.E R11, desc[UR12][R4.64+0x8] ;  /* 0x0000080c040b7981 */ /* 0x000f28000c1e1900 */
[----:B------:R-:W4:Y:S04]  /*0500*/  LDG.E R13, desc[UR12][R4.64+0xc] ;  /* 0x00000c0c040d7981 */ /* 0x000f28000c1e1900 */
[----:B------:R-:W4:Y:S04]  /*0510*/  LDG.E R15, desc[UR12][R4.64+0x10] ;  /* 0x0000100c040f7981 */ /* 0x000f28000c1e1900 */
[----:B------:R-:W4:Y:S04]  /*0520*/  LDG.E R17, desc[UR12][R4.64+0x14] ;  /* 0x0000140c04117981 */ /* 0x000f28000c1e1900 */
[----:B------:R-:W4:Y:S04]  /*0530*/  LDG.E R19, desc[UR12][R4.64+0x18] ;  /* 0x0000180c04137981 */ /* 0x000f28000c1e1900 */
[----:B------:R-:W4:Y:S01]  /*0540*/  LDG.E R21, desc[UR12][R4.64+0x1c] ;  /* 0x00001c0c04157981 */ /* 0x000f22000c1e1900 */
[----:B------:R-:W-:Y:S01]  /*0550*/  UIADD3 UR4, UPT, UPT, UR4, 0x8, URZ ;  /* 0x0000000804047890 */ /* 0x000fe2000fffe0ff */
[----:B--2--5:R-:W-:-:S04]  /*0560*/  FFMA R2, R3, R7, R2 ;  /* 0x0000000703027223 */ /* 0x024fc80000000002 */
[----:B---3--:R-:W-:-:S04]  /*0570*/  FFMA R2, R3, R9, R2 ;  /* 0x0000000903027223 */ /* 0x008fc80000000002 */
[----:B----4-:R-:W-:-:S04]  /*0580*/  FFMA R2, R3, R11, R2 ;  /* 0x0000000b03027223 */ /* 0x010fc80000000002 */
[----:B------:R-:W-:-:S04]  /*0590*/  FFMA R2, R3, R13, R2 ;  /* 0x0000000d03027223 */ /* 0x000fc80000000002 */
[----:B------:R-:W-:-:S04]  /*05a0*/  FFMA R2, R3, R15, R2 ;  /* 0x0000000f03027223 */ /* 0x000fc80000000002 */
[----:B------:R-:W-:-:S04]  /*05b0*/  FFMA R2, R3, R17, R2 ;  /* 0x0000001103027223 */ /* 0x000fc80000000002 */
[----:B------:R-:W-:-:S04]  /*05c0*/  FFMA R2, R3, R19, R2 ;  /* 0x0000001303027223 */ /* 0x000fc80000000002 */
[----:B------:R-:W-:-:S07]  /*05d0*/  FFMA R2, R3, R21, R2 ;  /* 0x0000001503027223 */ /* 0x000fce0000000002 */
.L_x_3:
        /* <DEDUP_REMOVED lines=11> */
[----:B------:R-:W4:Y:S01]  /*0690*/  LDG.E R13, desc[UR12][R4.64+0xc] ;  /* 0x00000c0c040d7981 */ /* 0x000f22000c1e1900 */
[----:B------:R-:W-:Y:S01]  /*06a0*/  UIADD3 UR4, UPT, UPT, UR4, 0x4, URZ ;  /* 0x0000000404047890 */ /* 0x000fe2000fffe0ff */
[----:B--2--5:R-:W-:-:S04]  /*06b0*/  FFMA R2, R3, R7, R2 ;  /* 0x0000000703027223 */ /* 0x024fc80000000002 */
[----:B---3--:R-:W-:-:S04]  /*06c0*/  FFMA R2, R3, R9, R2 ;  /* 0x0000000903027223 */ /* 0x008fc80000000002 */
[----:B----4-:R-:W-:-:S04]  /*06d0*/  FFMA R2, R3, R11, R2 ;  /* 0x0000000b03027223 */ /* 0x010fc80000000002 */
[----:B------:R-:W-:-:S07]  /*06e0*/  FFMA R2, R3, R13, R2 ;  /* 0x0000000d03027223 */ /* 0x000fce0000000002 */
.L_x_4:
[----:B------:R-:W-:Y:S05]  /*06f0*/  BRA.U !UP1, `(.L_x_0) ;  /* 0x0000000109287547 */ /* 0x000fea000b800000 */
[----:B------:R-:W0:Y:S01]  /*0700*/  LDC.64 R8, c[0x0][0x388] ;  /* 0x0000e200ff087b82 */ /* 0x000e220000000a00 */
[----:B------:R-:W-:Y:S01]  /*0710*/  IADD3 R7, PT, PT, R6, UR4, RZ ;  /* 0x0000000406077c10 */ /* 0x000fe2000fffe0ff */
[----:B------:R-:W-:-:S12]  /*0720*/  UIADD3 UR5, UPT, UPT, -UR5, URZ, URZ ;  /* 0x000000ff05057290 */ /* 0x000fd8000fffe1ff */
.L_x_5:
[----:B0-----:R-:W-:-:S06]  /*0730*/  IMAD.WIDE R4, R7, 0x4, R8 ;  /* 0x0000000407047825 */ /* 0x001fcc00078e0208 */
[----:B------:R-:W2:Y:S01]  /*0740*/  LDG.E R4, desc[UR12][R4.64] ;  /* 0x0000000c04047981 */ /* 0x000ea2000c1e1900 */
[----:B------:R-:W-:Y:S01]  /*0750*/  UIADD3 UR5, UPT, UPT, UR5, 0x1, URZ ;  /* 0x0000000105057890 */ /* 0x000fe2000fffe0ff */
[----:B------:R-:W-:-:S03]  /*0760*/  IADD3 R7, PT, PT, R7, 0x1, RZ ;  /* 0x0000000107077810 */ /* 0x000fc60007ffe0ff */
[----:B------:R-:W-:Y:S01]  /*0770*/  UISETP.NE.AND UP0, UPT, UR5, URZ, UPT ;  /* 0x000000ff0500728c */ /* 0x000fe2000bf05270 */
[----:B--2--5:R-:W-:-:S08]  /*0780*/  FFMA R2, R3, R4, R2 ;  /* 0x0000000403027223 */ /* 0x024fd00000000002 */
[----:B------:R-:W-:Y:S05]  /*0790*/  BRA.U UP0, `(.L_x_5) ;  /* 0xfffffffd00e47547 */ /* 0x000fea000b83ffff */
.L_x_0:
[----:B------:R-:W0:Y:S02]  /*07a0*/  LDC.64 R4, c[0x0][0x398] ;  /* 0x0000e600ff047b82 */ /* 0x000e240000000a00 */
[----:B0-----:R-:W-:-:S05]  /*07b0*/  IMAD.WIDE R4, R0, 0x4, R4 ;  /* 0x0000000400047825 */ /* 0x001fca00078e0204 */
[----:B------:R-:W-:Y:S01]  /*07c0*/  STG.E desc[UR12][R4.64], R2 ;  /* 0x0000000204007986 */ /* 0x000fe2000c10190c */
[----:B------:R-:W-:Y:S05]  /*07d0*/  EXIT ;  /* 0x000000000000794d */ /* 0x000fea0003800000 */
.L_x_6:
[----:B------:R-:W-:-:S00]  /*07e0*/  BRA `(.L_x_6) ;  /* 0xfffffffc00fc7947 */ /* 0x000fc0000383ffff */
[----:B------:R-:W-:-:S00]  /*07f0*/  NOP ;  /* 0x0000000000007918 */ /* 0x000fc00000000000 */
        /* <DEDUP_REMOVED lines=8> */
.L_x_7:


//--------------------- .nv.shared.reserved.0     --------------------------
	.section	.nv.shared.reserved.0,"aw",@nobits
	.weak		__nv_reservedSMEM_offset_0_alias
	.size		__nv_reservedSMEM_offset_0_alias, 0, 64
	.other		__nv_reservedSMEM_offset_0_alias,@"STO_CUDA_RESERVED_SHARED STV_DEFAULT"
__nv_reservedSMEM_offset_0_alias:
	.zero		0
	.zero		64


//--------------------- .nv.constant0._Z11dot_productiiPKfS0_Pf --------------------------
	.section	.nv.constant0._Z11dot_productiiPKfS0_Pf,"a",@progbits
	.sectionflags	@""
	.align	4
.nv.constant0._Z11dot_productiiPKfS0_Pf:
	.zero		928


//--------------------- SYMBOLS --------------------------

	.type		.nv.reservedSmem.offset0,@object
	.size		.nv.reservedSmem.offset0,0x4
